//
// Generated by NVIDIA NVVM Compiler
//
// Compiler Build ID: CL-36424714
// Cuda compilation tools, release 13.0, V13.0.88
// Based on NVVM 20.0.0
//

.version 9.0
.target sm_100
.address_size 64

	// .globl	_Z9Gpu_calPIPd

.visible .entry _Z9Gpu_calPIPd(
	.param .u64 .ptr .align 1 _Z9Gpu_calPIPd_param_0
)
{
	.reg .pred 	%p<2>;
	.reg .b32 	%r<19>;
	.reg .b64 	%rd<5>;
	.reg .b64 	%fd<30>;

	ld.param.u64 	%rd1, [_Z9Gpu_calPIPd_param_0];
	mov.u32 	%r8, %ctaid.x;
	mov.u32 	%r9, %ntid.x;
	mul.lo.s32 	%r10, %r8, %r9;
	mov.u32 	%r11, %ntid.y;
	mov.u32 	%r12, %tid.x;
	mad.lo.s32 	%r1, %r10, %r11, %r12;
	shl.b32 	%r13, %r1, 10;
	or.b32  	%r18, %r13, 1;
	mov.f64 	%fd29, 0d0000000000000000;
	mov.b32 	%r17, 3;
$L__BB0_1:
	add.s32 	%r14, %r18, -1;
	cvt.rn.f64.s32 	%fd5, %r14;
	add.f64 	%fd6, %fd5, 0d3FE0000000000000;
	mul.f64 	%fd7, %fd6, 0d3E70000000000000;
	fma.rn.f64 	%fd8, %fd7, %fd7, 0d3FF0000000000000;
	mov.f64 	%fd9, 0d4010000000000000;
	div.rn.f64 	%fd10, %fd9, %fd8;
	add.f64 	%fd11, %fd29, %fd10;
	cvt.rn.f64.s32 	%fd12, %r18;
	add.f64 	%fd13, %fd12, 0d3FE0000000000000;
	mul.f64 	%fd14, %fd13, 0d3E70000000000000;
	fma.rn.f64 	%fd15, %fd14, %fd14, 0d3FF0000000000000;
	div.rn.f64 	%fd16, %fd9, %fd15;
	add.f64 	%fd17, %fd11, %fd16;
	add.s32 	%r15, %r18, 1;
	cvt.rn.f64.s32 	%fd18, %r15;
	add.f64 	%fd19, %fd18, 0d3FE0000000000000;
	mul.f64 	%fd20, %fd19, 0d3E70000000000000;
	fma.rn.f64 	%fd21, %fd20, %fd20, 0d3FF0000000000000;
	div.rn.f64 	%fd22, %fd9, %fd21;
	add.f64 	%fd2, %fd17, %fd22;
	setp.eq.s32 	%p1, %r17, 1023;
	@%p1 bra 	$L__BB0_3;
	add.s32 	%r16, %r18, 2;
	cvt.rn.f64.s32 	%fd23, %r16;
	add.f64 	%fd24, %fd23, 0d3FE0000000000000;
	mul.f64 	%fd25, %fd24, 0d3E70000000000000;
	fma.rn.f64 	%fd26, %fd25, %fd25, 0d3FF0000000000000;
	mov.f64 	%fd27, 0d4010000000000000;
	div.rn.f64 	%fd28, %fd27, %fd26;
	add.f64 	%fd29, %fd2, %fd28;
	add.s32 	%r18, %r18, 4;
	add.s32 	%r17, %r17, 4;
	bra.uni 	$L__BB0_1;
$L__BB0_3:
	cvta.to.global.u64 	%rd2, %rd1;
	mul.wide.s32 	%rd3, %r1, 8;
	add.s64 	%rd4, %rd2, %rd3;
	st.global.f64 	[%rd4], %fd2;
	ret;

}


// ===== COMPILED SASS (sm_100) =====

	.target	sm_100

	.elftype	@"ET_EXEC"


//--------------------- .note.nv.tkinfo           --------------------------
	.section	.note.nv.tkinfo,"",@"SHT_NOTE"
	.sectionflags	@"SHF_NOTE_NV_TKINFO"
	.tkinfo
        /*0018*/ 	.word	0x00000002
        /*0030*/ 	.string	""
        /*0030*/ 	.string	"ptxas"
        /*0030*/ 	.string	"Cuda compilation tools, release 13.0, V13.0.88"
        /*0030*/ 	.string	"Build cuda_13.0.r13.0/compiler.36424714_0"
        /*0030*/ 	.string	"-arch sm_100 -m 64 "



//--------------------- .note.nv.cuinfo           --------------------------
	.section	.note.nv.cuinfo,"",@"SHT_NOTE"
	.sectionflags	@"SHF_NOTE_NV_CUINFO"
        /*0018*/ 	.short	0x0002
        /*001a*/ 	.short	0x0064
        /*001c*/ 	.short	0x0082
	.zero		2


//--------------------- .nv.info                  --------------------------
	.section	.nv.info,"",@"SHT_CUDA_INFO"
	.align	4


	//----- nvinfo : EIATTR_REGCOUNT
	.align		4
        /*0000*/ 	.byte	0x04, 0x2f
        /*0002*/ 	.short	(.L_1 - .L_0)
	.align		4
.L_0:
        /*0004*/ 	.word	index@(_Z9Gpu_calPIPd)
        /*0008*/ 	.word	0x0000001c


	//----- nvinfo : EIATTR_FRAME_SIZE
	.align		4
.L_1:
        /*000c*/ 	.byte	0x04, 0x11
        /*000e*/ 	.short	(.L_3 - .L_2)
	.align		4
.L_2:
        /*0010*/ 	.word	index@($__internal_0_$__cuda_sm20_div_rn_f64_full)
        /*0014*/ 	.word	0x00000000


	//----- nvinfo : EIATTR_FRAME_SIZE
	.align		4
.L_3:
        /*0018*/ 	.byte	0x04, 0x11
        /*001a*/ 	.short	(.L_5 - .L_4)
	.align		4
.L_4:
        /*001c*/ 	.word	index@(_Z9Gpu_calPIPd)
        /*0020*/ 	.word	0x00000000


	//----- nvinfo : EIATTR_MIN_STACK_SIZE
	.align		4
.L_5:
        /*0024*/ 	.byte	0x04, 0x12
        /*0026*/ 	.short	(.L_7 - .L_6)
	.align		4
.L_6:
        /*0028*/ 	.word	index@(_Z9Gpu_calPIPd)
        /*002c*/ 	.word	0x00000000
.L_7:


//--------------------- .nv.compat                --------------------------
	.section	.nv.compat,"",@"SHT_CUDA_COMPAT_INFO"
	.align	4
        /*0000*/ 	.byte	0x02, 0x09, 0x00, 0x00, 0x02, 0x02, 0x01, 0x00, 0x02, 0x05, 0x05, 0x00, 0x03, 0x07, 0x01, 0x01
        /*0010*/ 	.byte	0x02, 0x03, 0x00, 0x00, 0x02, 0x06, 0x01, 0x00, 0x04, 0x0b, 0x08, 0x00, 0x01, 0x00, 0x00, 0x00
        /*0020*/ 	.byte	0x00, 0x00, 0x00, 0x00


//--------------------- .nv.info._Z9Gpu_calPIPd   --------------------------
	.section	.nv.info._Z9Gpu_calPIPd,"",@"SHT_CUDA_INFO"
	.sectionflags	@""
	.align	4


	//----- nvinfo : EIATTR_CUDA_API_VERSION
	.align		4
        /*0000*/ 	.byte	0x04, 0x37
        /*0002*/ 	.short	(.L_9 - .L_8)
.L_8:
        /*0004*/ 	.word	0x00000082


	//----- nvinfo : EIATTR_KPARAM_INFO
	.align		4
.L_9:
        /*0008*/ 	.byte	0x04, 0x17
        /*000a*/ 	.short	(.L_11 - .L_10)
.L_10:
        /*000c*/ 	.word	0x00000000
        /*0010*/ 	.short	0x0000
        /*0012*/ 	.short	0x0000
        /*0014*/ 	.byte	0x00, 0xf5, 0x21, 0x00


	//----- nvinfo : EIATTR_SPARSE_MMA_MASK
	.align		4
.L_11:
        /*0018*/ 	.byte	0x03, 0x50
        /*001a*/ 	.short	0x0000


	//----- nvinfo : EIATTR_MAXREG_COUNT
	.align		4
        /*001c*/ 	.byte	0x03, 0x1b
        /*001e*/ 	.short	0x00ff


	//----- nvinfo : EIATTR_MERCURY_ISA_VERSION
	.align		4
        /*0020*/ 	.byte	0x03, 0x5f
        /*0022*/ 	.short	0x0101


	//----- nvinfo : EIATTR_VRC_CTA_INIT_COUNT
	.align		4
        /*0024*/ 	.byte	0x02, 0x4a
	.zero		1
	.zero		1


	//----- nvinfo : EIATTR_EXIT_INSTR_OFFSETS
	.align		4
        /*0028*/ 	.byte	0x04, 0x1c
        /*002a*/ 	.short	(.L_13 - .L_12)


	//   ....[0]....
.L_12:
        /*002c*/ 	.word	0x000007a0


	//----- nvinfo : EIATTR_CRS_STACK_SIZE
	.align		4
.L_13:
        /*0030*/ 	.byte	0x04, 0x1e
        /*0032*/ 	.short	(.L_15 - .L_14)
.L_14:
        /*0034*/ 	.word	0x00000000


	//----- nvinfo : EIATTR_CBANK_PARAM_SIZE
	.align		4
.L_15:
        /*0038*/ 	.byte	0x03, 0x19
        /*003a*/ 	.short	0x0008


	//----- nvinfo : EIATTR_PARAM_CBANK
	.align		4
        /*003c*/ 	.byte	0x04, 0x0a
        /*003e*/ 	.short	(.L_17 - .L_16)
	.align		4
.L_16:
        /*0040*/ 	.word	index@(.nv.constant0._Z9Gpu_calPIPd)
        /*0044*/ 	.short	0x0380
        /*0046*/ 	.short	0x0008


	//----- nvinfo : EIATTR_SW_WAR
	.align		4
.L_17:
        /*0048*/ 	.byte	0x04, 0x36
        /*004a*/ 	.short	(.L_19 - .L_18)
.L_18:
        /*004c*/ 	.word	0x00000008
.L_19:


//--------------------- .nv.callgraph             --------------------------
	.section	.nv.callgraph,"",@"SHT_CUDA_CALLGRAPH"
	.align	4
	.sectionentsize	8
	.align		4
        /*0000*/ 	.word	0x00000000
	.align		4
        /*0004*/ 	.word	0xffffffff
	.align		4
        /*0008*/ 	.word	0x00000000
	.align		4
        /*000c*/ 	.word	0xfffffffe
	.align		4
        /*0010*/ 	.word	0x00000000
	.align		4
        /*0014*/ 	.word	0xfffffffd
	.align		4
        /*0018*/ 	.word	0x00000000
	.align		4
        /*001c*/ 	.word	0xfffffffc


//--------------------- .text._Z9Gpu_calPIPd      --------------------------
	.section	.text._Z9Gpu_calPIPd,"ax",@progbits
	.align	128
        .global         _Z9Gpu_calPIPd
        .type           _Z9Gpu_calPIPd,@function
        .size           _Z9Gpu_calPIPd,(.L_x_17 - _Z9Gpu_calPIPd)
        .other          _Z9Gpu_calPIPd,@"STO_CUDA_ENTRY STV_DEFAULT"
_Z9Gpu_calPIPd:
.text._Z9Gpu_calPIPd:
[----:B------:R-:W-:Y:S01]  /*0000*/  LDC R1, c[0x0][0x37c] ;  /* 0x0000df00ff017b82 */ /* 0x000fe20000000800 */
[----:B------:R-:W0:Y:S07]  /*0010*/  S2R R3, SR_TID.X ;  /* 0x0000000000037919 */ /* 0x000e2e0000002100 */
[----:B------:R-:W1:Y:S01]  /*0020*/  S2UR UR4, SR_CTAID.X ;  /* 0x00000000000479c3 */ /* 0x000e620000002500 */
[----:B------:R-:W1:Y:S01]  /*0030*/  LDCU UR5, c[0x0][0x360] ;  /* 0x00006c00ff0577ac */ /* 0x000e620008000800 */
[----:B------:R-:W-:Y:S01]  /*0040*/  CS2R R22, SRZ ;  /* 0x0000000000167805 */ /* 0x000fe2000001ff00 */
[----:B------:R-:W2:Y:S05]  /*0050*/  LDCU.64 UR6, c[0x0][0x358] ;  /* 0x00006b00ff0677ac */ /* 0x000eaa0008000a00 */
[----:B------:R-:W0:Y:S01]  /*0060*/  LDC R0, c[0x0][0x364] ;  /* 0x0000d900ff007b82 */ /* 0x000e220000000800 */
[----:B-1----:R-:W-:-:S03]  /*0070*/  UIMAD UR4, UR4, UR5, URZ ;  /* 0x00000005040472a4 */ /* 0x002fc6000f8e02ff */
[----:B------:R-:W-:-:S03]  /*0080*/  UMOV UR5, 0x3 ;  /* 0x0000000300057882 */ /* 0x000fc60000000000 */
[----:B0-----:R-:W-:-:S05]  /*0090*/  IMAD R0, R0, UR4, R3 ;  /* 0x0000000400007c24 */ /* 0x001fca000f8e0203 */
[----:B--2---:R-:W-:-:S07]  /*00a0*/  LEA R3, R0, 0x1, 0xa ;  /* 0x0000000100037811 */ /* 0x004fce00078e50ff */
.L_x_9:
[----:B------:R-:W-:Y:S01]  /*00b0*/  VIADD R2, R3, 0xffffffff ;  /* 0xffffffff03027836 */ /* 0x000fe20000000000 */
[----:B------:R-:W-:Y:S01]  /*00c0*/  UMOV UR4, URZ ;  /* 0x000000ff00047c82 */ /* 0x000fe20008000000 */
[----:B------:R-:W-:Y:S01]  /*00d0*/  UMOV UR8, 0x40100000 ;  /* 0x4010000000087882 */ /* 0x000fe20000000000 */
[----:B------:R-:W-:Y:S01]  /*00e0*/  BSSY.RECONVERGENT B0, `(.L_x_0) ;  /* 0x0000016000007945 */ /* 0x000fe20003800200 */
[----:B------:R-:W0:Y:S02]  /*00f0*/  I2F.F64 R4, R2 ;  /* 0x0000000200047312 */ /* 0x000e240000201c00 */
[----:B0-----:R-:W-:-:S08]  /*0100*/  DADD R4, R4, 0.5 ;  /* 0x3fe0000004047429 */ /* 0x001fd00000000000 */
[----:B------:R-:W-:-:S08]  /*0110*/  DMUL R4, R4, 5.9604644775390625e-08 ;  /* 0x3e70000004047828 */ /* 0x000fd00000000000 */
[----:B------:R-:W-:Y:S01]  /*0120*/  DFMA R6, R4, R4, 1 ;  /* 0x3ff000000406742b */ /* 0x000fe20000000004 */
[----:B------:R-:W-:-:S05]  /*0130*/  IMAD.MOV.U32 R4, RZ, RZ, 0x1 ;  /* 0x00000001ff047424 */ /* 0x000fca00078e00ff */
[----:B------:R-:W0:Y:S02]  /*0140*/  MUFU.RCP64H R5, R7 ;  /* 0x0000000700057308 */ /* 0x000e240000001800 */
[----:B0-----:R-:W-:-:S08]  /*0150*/  DFMA R8, -R6, R4, 1 ;  /* 0x3ff000000608742b */ /* 0x001fd00000000104 */
[----:B------:R-:W-:-:S08]  /*0160*/  DFMA R8, R8, R8, R8 ;  /* 0x000000080808722b */ /* 0x000fd00000000008 */
[----:B------:R-:W-:-:S08]  /*0170*/  DFMA R8, R4, R8, R4 ;  /* 0x000000080408722b */ /* 0x000fd00000000004 */
[----:B------:R-:W-:-:S08]  /*0180*/  DFMA R4, -R6, R8, 1 ;  /* 0x3ff000000604742b */ /* 0x000fd00000000108 */
[----:B------:R-:W-:-:S08]  /*0190*/  DFMA R4, R8, R4, R8 ;  /* 0x000000040804722b */ /* 0x000fd00000000008 */
[----:B------:R-:W-:-:S08]  /*01a0*/  DMUL R8, R4, 4 ;  /* 0x4010000004087828 */ /* 0x000fd00000000000 */
[----:B------:R-:W-:-:S08]  /*01b0*/  DFMA R10, -R6, R8, 4 ;  /* 0x40100000060a742b */ /* 0x000fd00000000108 */
[----:B------:R-:W-:-:S10]  /*01c0*/  DFMA R4, R4, R10, R8 ;  /* 0x0000000a0404722b */ /* 0x000fd40000000008 */
[----:B------:R-:W-:-:S05]  /*01d0*/  FFMA R2, RZ, R7, R5 ;  /* 0x00000007ff027223 */ /* 0x000fca0000000005 */
[----:B------:R-:W-:-:S13]  /*01e0*/  FSETP.GT.AND P0, PT, |R2|, 1.469367938527859385e-39, PT ;  /* 0x001000000200780b */ /* 0x000fda0003f04200 */
[----:B------:R-:W-:Y:S05]  /*01f0*/  @P0 BRA `(.L_x_1) ;  /* 0x0000000000100947 */ /* 0x000fea0003800000 */
[----:B------:R-:W-:-:S07]  /*0200*/  MOV R2, 0x220 ;  /* 0x0000022000027802 */ /* 0x000fce0000000f00 */
[----:B------:R-:W-:Y:S05]  /*0210*/  CALL.REL.NOINC `($__internal_0_$__cuda_sm20_div_rn_f64_full) ;  /* 0x0000000400647944 */ /* 0x000fea0003c00000 */
[----:B------:R-:W-:Y:S02]  /*0220*/  IMAD.MOV.U32 R4, RZ, RZ, R6 ;  /* 0x000000ffff047224 */ /* 0x000fe400078e0006 */
[----:B------:R-:W-:-:S07]  /*0230*/  IMAD.MOV.U32 R5, RZ, RZ, R7 ;  /* 0x000000ffff057224 */ /* 0x000fce00078e0007 */
.L_x_1:
[----:B------:R-:W-:Y:S05]  /*0240*/  BSYNC.RECONVERGENT B0 ;  /* 0x0000000000007941 */ /* 0x000fea0003800200 */
.L_x_0:
[----:B------:R-:W0:Y:S01]  /*0250*/  I2F.F64 R6, R3 ;  /* 0x0000000300067312 */ /* 0x000e220000201c00 */
[----:B------:R-:W-:Y:S01]  /*0260*/  BSSY.RECONVERGENT B0, `(.L_x_2) ;  /* 0x0000016000007945 */ /* 0x000fe20003800200 */
[----:B------:R-:W-:Y:S02]  /*0270*/  DADD R22, R4, R22 ;  /* 0x0000000004167229 */ /* 0x000fe40000000016 */
        /* <DEDUP_REMOVED lines=16> */
[----:B------:R-:W-:Y:S01]  /*0380*/  IMAD.MOV.U32 R6, RZ, RZ, R8 ;  /* 0x000000ffff067224 */ /* 0x000fe200078e0008 */
[----:B------:R-:W-:Y:S01]  /*0390*/  MOV R2, 0x3c0 ;  /* 0x000003c000027802 */ /* 0x000fe20000000f00 */
[----:B------:R-:W-:-:S07]  /*03a0*/  IMAD.MOV.U32 R7, RZ, RZ, R9 ;  /* 0x000000ffff077224 */ /* 0x000fce00078e0009 */
[----:B------:R-:W-:Y:S05]  /*03b0*/  CALL.REL.NOINC `($__internal_0_$__cuda_sm20_div_rn_f64_full) ;  /* 0x0000000000fc7944 */ /* 0x000fea0003c00000 */
.L_x_3:
[----:B------:R-:W-:Y:S05]  /*03c0*/  BSYNC.RECONVERGENT B0 ;  /* 0x0000000000007941 */ /* 0x000fea0003800200 */
.L_x_2:
[----:B------:R-:W-:Y:S01]  /*03d0*/  VIADD R2, R3, 0x1 ;  /* 0x0000000103027836 */ /* 0x000fe20000000000 */
[----:B------:R-:W-:Y:S01]  /*03e0*/  BSSY.RECONVERGENT B0, `(.L_x_4) ;  /* 0x0000019000007945 */ /* 0x000fe20003800200 */
[----:B------:R-:W-:Y:S02]  /*03f0*/  DADD R22, R22, R6 ;  /* 0x0000000016167229 */ /* 0x000fe40000000006 */
        /* <DEDUP_REMOVED lines=21> */
[----:B------:R-:W-:Y:S02]  /*0550*/  IMAD.MOV.U32 R4, RZ, RZ, R6 ;  /* 0x000000ffff047224 */ /* 0x000fe400078e0006 */
[----:B------:R-:W-:-:S07]  /*0560*/  IMAD.MOV.U32 R5, RZ, RZ, R7 ;  /* 0x000000ffff057224 */ /* 0x000fce00078e0007 */
.L_x_5:
[----:B------:R-:W-:Y:S05]  /*0570*/  BSYNC.RECONVERGENT B0 ;  /* 0x0000000000007941 */ /* 0x000fea0003800200 */
.L_x_4:
[----:B------:R-:W-:Y:S01]  /*0580*/  UISETP.NE.AND UP0, UPT, UR5, 0x3ff, UPT ;  /* 0x000003ff0500788c */ /* 0x000fe2000bf05270 */
[----:B------:R-:W-:-:S08]  /*0590*/  DADD R22, R22, R4 ;  /* 0x0000000016167229 */ /* 0x000fd00000000004 */
[----:B------:R-:W-:Y:S05]  /*05a0*/  BRA.U !UP0, `(.L_x_6) ;  /* 0x0000000108707547 */ /* 0x000fea000b800000 */
[----:B------:R-:W-:Y:S01]  /*05b0*/  VIADD R2, R3, 0x2 ;  /* 0x0000000203027836 */ /* 0x000fe20000000000 */
[----:B------:R-:W-:Y:S03]  /*05c0*/  BSSY.RECONVERGENT B0, `(.L_x_7) ;  /* 0x0000016000007945 */ /* 0x000fe60003800200 */
        /* <DEDUP_REMOVED lines=19> */
[----:B------:R-:W-:Y:S01]  /*0700*/  MOV R4, R6 ;  /* 0x0000000600047202 */ /* 0x000fe20000000f00 */
[----:B------:R-:W-:-:S07]  /*0710*/  IMAD.MOV.U32 R5, RZ, RZ, R7 ;  /* 0x000000ffff057224 */ /* 0x000fce00078e0007 */
.L_x_8:
[----:B------:R-:W-:Y:S05]  /*0720*/  BSYNC.RECONVERGENT B0 ;  /* 0x0000000000007941 */ /* 0x000fea0003800200 */
.L_x_7:
[----:B------:R-:W-:Y:S01]  /*0730*/  DADD R22, R22, R4 ;  /* 0x0000000016167229 */ /* 0x000fe20000000004 */
[----:B------:R-:W-:Y:S01]  /*0740*/  VIADD R3, R3, 0x4 ;  /* 0x0000000403037836 */ /* 0x000fe20000000000 */
[----:B------:R-:W-:Y:S01]  /*0750*/  UIADD3 UR5, UPT, UPT, UR5, 0x4, URZ ;  /* 0x0000000405057890 */ /* 0x000fe2000fffe0ff */
[----:B------:R-:W-:Y:S11]  /*0760*/  BRA `(.L_x_9) ;  /* 0xfffffff800507947 */ /* 0x000ff6000383ffff */
.L_x_6:
[----:B------:R-:W0:Y:S02]  /*0770*/  LDC.64 R2, c[0x0][0x380] ;  /* 0x0000e000ff027b82 */ /* 0x000e240000000a00 */
[----:B0-----:R-:W-:-:S05]  /*0780*/  IMAD.WIDE R2, R0, 0x8, R2 ;  /* 0x0000000800027825 */ /* 0x001fca00078e0202 */
[----:B------:R-:W-:Y:S01]  /*0790*/  STG.E.64 desc[UR6][R2.64], R22 ;  /* 0x0000001602007986 */ /* 0x000fe2000c101b06 */
[----:B------:R-:W-:Y:S05]  /*07a0*/  EXIT ;  /* 0x000000000000794d */ /* 0x000fea0003800000 */
        .weak           $__internal_0_$__cuda_sm20_div_rn_f64_full
        .type           $__internal_0_$__cuda_sm20_div_rn_f64_full,@function
        .size           $__internal_0_$__cuda_sm20_div_rn_f64_full,(.L_x_17 - $__internal_0_$__cuda_sm20_div_rn_f64_full)
$__internal_0_$__cuda_sm20_div_rn_f64_full:
[C---:B------:R-:W-:Y:S01]  /*07b0*/  FSETP.GEU.AND P0, PT, |R7|.reuse, 1.469367938527859385e-39, PT ;  /* 0x001000000700780b */ /* 0x040fe20003f0e200 */
[--C-:B------:R-:W-:Y:S01]  /*07c0*/  IMAD.MOV.U32 R10, RZ, RZ, R6.reuse ;  /* 0x000000ffff0a7224 */ /* 0x100fe200078e0006 */
[C---:B------:R-:W-:Y:S01]  /*07d0*/  LOP3.LUT R8, R7.reuse, 0x800fffff, RZ, 0xc0, !PT ;  /* 0x800fffff07087812 */ /* 0x040fe200078ec0ff */
[----:B------:R-:W-:Y:S01]  /*07e0*/  IMAD.MOV.U32 R11, RZ, RZ, R7 ;  /* 0x000000ffff0b7224 */ /* 0x000fe200078e0007 */
[----:B------:R-:W-:Y:S01]  /*07f0*/  LOP3.LUT R7, R7, 0x7ff00000, RZ, 0xc0, !PT ;  /* 0x7ff0000007077812 */ /* 0x000fe200078ec0ff */
[----:B------:R-:W-:Y:S01]  /*0800*/  IMAD.MOV.U32 R18, RZ, RZ, 0x1 ;  /* 0x00000001ff127424 */ /* 0x000fe200078e00ff */
[----:B------:R-:W-:Y:S01]  /*0810*/  LOP3.LUT R9, R8, 0x3ff00000, RZ, 0xfc, !PT ;  /* 0x3ff0000008097812 */ /* 0x000fe200078efcff */
[----:B------:R-:W-:Y:S02]  /*0820*/  IMAD.MOV.U32 R8, RZ, RZ, R6 ;  /* 0x000000ffff087224 */ /* 0x000fe400078e0006 */
[----:B------:R-:W-:Y:S02]  /*0830*/  IMAD.U32 R13, RZ, RZ, UR8 ;  /* 0x00000008ff0d7e24 */ /* 0x000fe4000f8e00ff */
[----:B------:R-:W-:-:S02]  /*0840*/  IMAD.U32 R12, RZ, RZ, UR4 ;  /* 0x00000004ff0c7e24 */ /* 0x000fc4000f8e00ff */
[----:B------:R-:W-:-:S03]  /*0850*/  @!P0 DMUL R8, R10, 8.98846567431157953865e+307 ;  /* 0x7fe000000a088828 */ /* 0x000fc60000000000 */
[----:B------:R-:W-:-:S03]  /*0860*/  MOV R14, R12 ;  /* 0x0000000c000e7202 */ /* 0x000fc60000000f00 */
[----:B------:R-:W0:Y:S02]  /*0870*/  MUFU.RCP64H R19, R9 ;  /* 0x0000000900137308 */ /* 0x000e240000001800 */
[----:B0-----:R-:W-:-:S08]  /*0880*/  DFMA R4, R18, -R8, 1 ;  /* 0x3ff000001204742b */ /* 0x001fd00000000808 */
[----:B------:R-:W-:-:S08]  /*0890*/  DFMA R4, R4, R4, R4 ;  /* 0x000000040404722b */ /* 0x000fd00000000004 */
[----:B------:R-:W-:Y:S01]  /*08a0*/  DFMA R18, R18, R4, R18 ;  /* 0x000000041212722b */ /* 0x000fe20000000012 */
[----:B------:R-:W-:Y:S01]  /*08b0*/  LOP3.LUT R4, R13, 0x7ff00000, RZ, 0xc0, !PT ;  /* 0x7ff000000d047812 */ /* 0x000fe200078ec0ff */
[----:B------:R-:W-:-:S03]  /*08c0*/  IMAD.MOV.U32 R5, RZ, RZ, 0x1ca00000 ;  /* 0x1ca00000ff057424 */ /* 0x000fc600078e00ff */
[----:B------:R-:W-:Y:S01]  /*08d0*/  ISETP.GE.U32.AND P1, PT, R4, R7, PT ;  /* 0x000000070400720c */ /* 0x000fe20003f26070 */
[----:B------:R-:W-:Y:S02]  /*08e0*/  IMAD.MOV.U32 R6, RZ, RZ, R4 ;  /* 0x000000ffff067224 */ /* 0x000fe400078e0004 */
[----:B------:R-:W-:Y:S01]  /*08f0*/  DFMA R16, R18, -R8, 1 ;  /* 0x3ff000001210742b */ /* 0x000fe20000000808 */
[----:B------:R-:W-:Y:S02]  /*0900*/  SEL R15, R5, 0x63400000, !P1 ;  /* 0x63400000050f7807 */ /* 0x000fe40004800000 */
[----:B------:R-:W-:Y:S02]  /*0910*/  FSETP.GEU.AND P1, PT, |R13|, 1.469367938527859385e-39, PT ;  /* 0x001000000d00780b */ /* 0x000fe40003f2e200 */
[----:B------:R-:W-:-:S03]  /*0920*/  LOP3.LUT R15, R15, 0x800fffff, R13, 0xf8, !PT ;  /* 0x800fffff0f0f7812 */ /* 0x000fc600078ef80d */
[----:B------:R-:W-:-:S08]  /*0930*/  DFMA R16, R18, R16, R18 ;  /* 0x000000101210722b */ /* 0x000fd00000000012 */
[----:B------:R-:W-:Y:S05]  /*0940*/  @P1 BRA `(.L_x_10) ;  /* 0x0000000000201947 */ /* 0x000fea0003800000 */
[----:B------:R-:W-:Y:S01]  /*0950*/  LOP3.LUT R19, R11, 0x7ff00000, RZ, 0xc0, !PT ;  /* 0x7ff000000b137812 */ /* 0x000fe200078ec0ff */
[----:B------:R-:W-:-:S03]  /*0960*/  IMAD.MOV.U32 R18, RZ, RZ, RZ ;  /* 0x000000ffff127224 */ /* 0x000fc600078e00ff */
[----:B------:R-:W-:-:S04]  /*0970*/  ISETP.GE.U32.AND P1, PT, R4, R19, PT ;  /* 0x000000130400720c */ /* 0x000fc80003f26070 */
[----:B------:R-:W-:-:S04]  /*0980*/  SEL R19, R5, 0x63400000, !P1 ;  /* 0x6340000005137807 */ /* 0x000fc80004800000 */
[----:B------:R-:W-:-:S04]  /*0990*/  LOP3.LUT R19, R19, 0x80000000, R13, 0xf8, !PT ;  /* 0x8000000013137812 */ /* 0x000fc800078ef80d */
[----:B------:R-:W-:-:S06]  /*09a0*/  LOP3.LUT R19, R19, 0x100000, RZ, 0xfc, !PT ;  /* 0x0010000013137812 */ /* 0x000fcc00078efcff */
[----:B------:R-:W-:-:S10]  /*09b0*/  DFMA R14, R14, 2, -R18 ;  /* 0x400000000e0e782b */ /* 0x000fd40000000812 */
[----:B------:R-:W-:-:S07]  /*09c0*/  LOP3.LUT R6, R15, 0x7ff00000, RZ, 0xc0, !PT ;  /* 0x7ff000000f067812 */ /* 0x000fce00078ec0ff */
.L_x_10:
[----:B------:R-:W-:Y:S01]  /*09d0*/  @!P0 LOP3.LUT R7, R9, 0x7ff00000, RZ, 0xc0, !PT ;  /* 0x7ff0000009078812 */ /* 0x000fe200078ec0ff */
[----:B------:R-:W-:Y:S01]  /*09e0*/  VIADD R24, R6, 0xffffffff ;  /* 0xffffffff06187836 */ /* 0x000fe20000000000 */
[----:B------:R-:W-:Y:S01]  /*09f0*/  DMUL R18, R16, R14 ;  /* 0x0000000e10127228 */ /* 0x000fe20000000000 */
[----:B------:R-:W-:Y:S02]  /*0a00*/  BSSY.RECONVERGENT B1, `(.L_x_11) ;  /* 0x0000037000017945 */ /* 0x000fe40003800200 */
[----:B------:R-:W-:Y:S01]  /*0a10*/  VIADD R25, R7, 0xffffffff ;  /* 0xffffffff07197836 */ /* 0x000fe20000000000 */
[----:B------:R-:W-:-:S04]  /*0a20*/  ISETP.GT.U32.AND P0, PT, R24, 0x7feffffe, PT ;  /* 0x7feffffe1800780c */ /* 0x000fc80003f04070 */
[----:B------:R-:W-:Y:S01]  /*0a30*/  ISETP.GT.U32.OR P0, PT, R25, 0x7feffffe, P0 ;  /* 0x7feffffe1900780c */ /* 0x000fe20000704470 */
[----:B------:R-:W-:-:S08]  /*0a40*/  DFMA R20, R18, -R8, R14 ;  /* 0x800000081214722b */ /* 0x000fd0000000000e */
[----:B------:R-:W-:-:S04]  /*0a50*/  DFMA R20, R16, R20, R18 ;  /* 0x000000141014722b */ /* 0x000fc80000000012 */
[----:B------:R-:W-:Y:S07]  /*0a60*/  @P0 BRA `(.L_x_12) ;  /* 0x00000000006c0947 */ /* 0x000fee0003800000 */
[----:B------:R-:W-:-:S04]  /*0a70*/  LOP3.LUT R7, R11, 0x7ff00000, RZ, 0xc0, !PT ;  /* 0x7ff000000b077812 */ /* 0x000fc800078ec0ff */
[CC--:B------:R-:W-:Y:S02]  /*0a80*/  VIADDMNMX R6, R4.reuse, -R7.reuse, 0xb9600000, !PT ;  /* 0xb960000004067446 */ /* 0x0c0fe40007800907 */
[----:B------:R-:W-:Y:S02]  /*0a90*/  ISETP.GE.U32.AND P0, PT, R4, R7, PT ;  /* 0x000000070400720c */ /* 0x000fe40003f06070 */
[----:B------:R-:W-:Y:S02]  /*0aa0*/  VIMNMX R6, PT, PT, R6, 0x46a00000, PT ;  /* 0x46a0000006067848 */ /* 0x000fe40003fe0100 */
[----:B------:R-:W-:-:S05]  /*0ab0*/  SEL R5, R5, 0x63400000, !P0 ;  /* 0x6340000005057807 */ /* 0x000fca0004000000 */
[----:B------:R-:W-:Y:S02]  /*0ac0*/  IMAD.IADD R12, R6, 0x1, -R5 ;  /* 0x00000001060c7824 */ /* 0x000fe400078e0a05 */
[----:B------:R-:W-:Y:S02]  /*0ad0*/  IMAD.MOV.U32 R6, RZ, RZ, RZ ;  /* 0x000000ffff067224 */ /* 0x000fe400078e00ff */
[----:B------:R-:W-:-:S06]  /*0ae0*/  VIADD R7, R12, 0x7fe00000 ;  /* 0x7fe000000c077836 */ /* 0x000fcc0000000000 */
[----:B------:R-:W-:-:S10]  /*0af0*/  DMUL R4, R20, R6 ;  /* 0x0000000614047228 */ /* 0x000fd40000000000 */
[----:B------:R-:W-:-:S13]  /*0b00*/  FSETP.GTU.AND P0, PT, |R5|, 1.469367938527859385e-39, PT ;  /* 0x001000000500780b */ /* 0x000fda0003f0c200 */
[----:B------:R-:W-:Y:S05]  /*0b10*/  @P0 BRA `(.L_x_13) ;  /* 0x0000000000940947 */ /* 0x000fea0003800000 */
[----:B------:R-:W-:-:S06]  /*0b20*/  DFMA R8, R20, -R8, R14 ;  /* 0x800000081408722b */ /* 0x000fcc000000000e */
[----:B------:R-:W-:-:S04]  /*0b30*/  IMAD.MOV.U32 R8, RZ, RZ, RZ ;  /* 0x000000ffff087224 */ /* 0x000fc800078e00ff */
[C---:B------:R-:W-:Y:S02]  /*0b40*/  FSETP.NEU.AND P0, PT, R9.reuse, RZ, PT ;  /* 0x000000ff0900720b */ /* 0x040fe40003f0d000 */
[----:B------:R-:W-:-:S04]  /*0b50*/  LOP3.LUT R11, R9, 0x80000000, R11, 0x48, !PT ;  /* 0x80000000090b7812 */ /* 0x000fc800078e480b */
[----:B------:R-:W-:-:S07]  /*0b60*/  LOP3.LUT R9, R11, R7, RZ, 0xfc, !PT ;  /* 0x000000070b097212 */ /* 0x000fce00078efcff */
[----:B------:R-:W-:Y:S05]  /*0b70*/  @!P0 BRA `(.L_x_13) ;  /* 0x00000000007c8947 */ /* 0x000fea0003800000 */
[----:B------:R-:W-:Y:S01]  /*0b80*/  IMAD.MOV R7, RZ, RZ, -R12 ;  /* 0x000000ffff077224 */ /* 0x000fe200078e0a0c */
[----:B------:R-:W-:Y:S01]  /*0b90*/  DMUL.RP R8, R20, R8 ;  /* 0x0000000814087228 */ /* 0x000fe20000008000 */
[----:B------:R-:W-:-:S06]  /*0ba0*/  IMAD.MOV.U32 R6, RZ, RZ, RZ ;  /* 0x000000ffff067224 */ /* 0x000fcc00078e00ff */
[----:B------:R-:W-:-:S03]  /*0bb0*/  DFMA R6, R4, -R6, R20 ;  /* 0x800000060406722b */ /* 0x000fc60000000014 */
[----:B------:R-:W-:-:S03]  /*0bc0*/  LOP3.LUT R11, R9, R11, RZ, 0x3c, !PT ;  /* 0x0000000b090b7212 */ /* 0x000fc600078e3cff */
[----:B------:R-:W-:-:S04]  /*0bd0*/  IADD3 R6, PT, PT, -R12, -0x43300000, RZ ;  /* 0xbcd000000c067810 */ /* 0x000fc80007ffe1ff */
[----:B------:R-:W-:-:S04]  /*0be0*/  FSETP.NEU.AND P0, PT, |R7|, R6, PT ;  /* 0x000000060700720b */ /* 0x000fc80003f0d200 */
[----:B------:R-:W-:Y:S02]  /*0bf0*/  FSEL R4, R8, R4, !P0 ;  /* 0x0000000408047208 */ /* 0x000fe40004000000 */
[----:B------:R-:W-:Y:S01]  /*0c00*/  FSEL R5, R11, R5, !P0 ;  /* 0x000000050b057208 */ /* 0x000fe20004000000 */
[----:B------:R-:W-:Y:S06]  /*0c10*/  BRA `(.L_x_13) ;  /* 0x0000000000547947 */ /* 0x000fec0003800000 */
.L_x_12:
[----:B------:R-:W-:-:S14]  /*0c20*/  DSETP.NAN.AND P0, PT, R12, R12, PT ;  /* 0x0000000c0c00722a */ /* 0x000fdc0003f08000 */
[----:B------:R-:W-:Y:S05]  /*0c30*/  @P0 BRA `(.L_x_14) ;  /* 0x0000000000440947 */ /* 0x000fea0003800000 */
[----:B------:R-:W-:-:S14]  /*0c40*/  DSETP.NAN.AND P0, PT, R10, R10, PT ;  /* 0x0000000a0a00722a */ /* 0x000fdc0003f08000 */
[----:B------:R-:W-:Y:S05]  /*0c50*/  @P0 BRA `(.L_x_15) ;  /* 0x0000000000300947 */ /* 0x000fea0003800000 */
[----:B------:R-:W-:Y:S01]  /*0c60*/  ISETP.NE.AND P0, PT, R6, R7, PT ;  /* 0x000000070600720c */ /* 0x000fe20003f05270 */
[----:B------:R-:W-:Y:S01]  /*0c70*/  IMAD.MOV.U32 R4, RZ, RZ, 0x0 ;  /* 0x00000000ff047424 */ /* 0x000fe200078e00ff */
[----:B------:R-:W-:-:S11]  /*0c80*/  MOV R5, 0xfff80000 ;  /* 0xfff8000000057802 */ /* 0x000fd60000000f00 */
[----:B------:R-:W-:Y:S05]  /*0c90*/  @!P0 BRA `(.L_x_13) ;  /* 0x0000000000348947 */ /* 0x000fea0003800000 */
[----:B------:R-:W-:Y:S02]  /*0ca0*/  ISETP.NE.AND P0, PT, R6, 0x7ff00000, PT ;  /* 0x7ff000000600780c */ /* 0x000fe40003f05270 */
[----:B------:R-:W-:Y:S02]  /*0cb0*/  LOP3.LUT R5, R13, 0x80000000, R11, 0x48, !PT ;  /* 0x800000000d057812 */ /* 0x000fe400078e480b */
[----:B------:R-:W-:-:S13]  /*0cc0*/  ISETP.EQ.OR P0, PT, R7, RZ, !P0 ;  /* 0x000000ff0700720c */ /* 0x000fda0004702670 */
[----:B------:R-:W-:Y:S01]  /*0cd0*/  @P0 LOP3.LUT R6, R5, 0x7ff00000, RZ, 0xfc, !PT ;  /* 0x7ff0000005060812 */ /* 0x000fe200078efcff */
[----:B------:R-:W-:Y:S02]  /*0ce0*/  @!P0 IMAD.MOV.U32 R4, RZ, RZ, RZ ;  /* 0x000000ffff048224 */ /* 0x000fe400078e00ff */
[----:B------:R-:W-:Y:S02]  /*0cf0*/  @P0 IMAD.MOV.U32 R4, RZ, RZ, RZ ;  /* 0x000000ffff040224 */ /* 0x000fe400078e00ff */
[----:B------:R-:W-:Y:S01]  /*0d00*/  @P0 IMAD.MOV.U32 R5, RZ, RZ, R6 ;  /* 0x000000ffff050224 */ /* 0x000fe200078e0006 */
[----:B------:R-:W-:Y:S06]  /*0d10*/  BRA `(.L_x_13) ;  /* 0x0000000000147947 */ /* 0x000fec0003800000 */
.L_x_15:
[----:B------:R-:W-:Y:S01]  /*0d20*/  LOP3.LUT R5, R11, 0x80000, RZ, 0xfc, !PT ;  /* 0x000800000b057812 */ /* 0x000fe200078efcff */
[----:B------:R-:W-:Y:S01]  /*0d30*/  IMAD.MOV.U32 R4, RZ, RZ, R10 ;  /* 0x000000ffff047224 */ /* 0x000fe200078e000a */
[----:B------:R-:W-:Y:S06]  /*0d40*/  BRA `(.L_x_13) ;  /* 0x0000000000087947 */ /* 0x000fec0003800000 */
.L_x_14:
[----:B------:R-:W-:Y:S01]  /*0d50*/  LOP3.LUT R5, R13, 0x80000, RZ, 0xfc, !PT ;  /* 0x000800000d057812 */ /* 0x000fe200078efcff */
[----:B------:R-:W-:-:S07]  /*0d60*/  IMAD.MOV.U32 R4, RZ, RZ, R12 ;  /* 0x000000ffff047224 */ /* 0x000fce00078e000c */
.L_x_13:
[----:B------:R-:W-:Y:S05]  /*0d70*/  BSYNC.RECONVERGENT B1 ;  /* 0x0000000000017941 */ /* 0x000fea0003800200 */
.L_x_11:
[----:B------:R-:W-:Y:S02]  /*0d80*/  IMAD.MOV.U32 R6, RZ, RZ, R4 ;  /* 0x000000ffff067224 */ /* 0x000fe400078e0004 */
[----:B------:R-:W-:Y:S02]  /*0d90*/  IMAD.MOV.U32 R7, RZ, RZ, R5 ;  /* 0x000000ffff077224 */ /* 0x000fe400078e0005 */
[----:B------:R-:W-:Y:S02]  /*0da0*/  IMAD.MOV.U32 R4, RZ, RZ, R2 ;  /* 0x000000ffff047224 */ /* 0x000fe400078e0002 */
[----:B------:R-:W-:-:S04]  /*0db0*/  IMAD.MOV.U32 R5, RZ, RZ, 0x0 ;  /* 0x00000000ff057424 */ /* 0x000fc800078e00ff */
[----:B------:R-:W-:Y:S05]  /*0dc0*/  RET.REL.NODEC R4 `(_Z9Gpu_calPIPd) ;  /* 0xfffffff0048c7950 */ /* 0x000fea0003c3ffff */
.L_x_16:
[----:B------:R-:W-:-:S00]  /*0dd0*/  BRA `(.L_x_16) ;  /* 0xfffffffc00fc7947 */ /* 0x000fc0000383ffff */
[----:B------:R-:W-:-:S00]  /*0de0*/  NOP ;  /* 0x0000000000007918 */ /* 0x000fc00000000000 */
        /* <DEDUP_REMOVED lines=9> */
.L_x_17:


//--------------------- .nv.shared.reserved.0     --------------------------
	.section	.nv.shared.reserved.0,"aw",@nobits
	.weak		__nv_reservedSMEM_offset_0_alias
	.size		__nv_reservedSMEM_offset_0_alias, 0, 64
	.other		__nv_reservedSMEM_offset_0_alias,@"STO_CUDA_RESERVED_SHARED STV_DEFAULT"
__nv_reservedSMEM_offset_0_alias:
	.zero		0
	.zero		64


//--------------------- .nv.constant0._Z9Gpu_calPIPd --------------------------
	.section	.nv.constant0._Z9Gpu_calPIPd,"a",@progbits
	.sectionflags	@""
	.align	4
.nv.constant0._Z9Gpu_calPIPd:
	.zero		904


//--------------------- SYMBOLS --------------------------

	.type		.nv.reservedSmem.offset0,@object
	.size		.nv.reservedSmem.offset0,0x4
